//
// Generated by NVIDIA NVVM Compiler
//
// Compiler Build ID: CL-36424714
// Cuda compilation tools, release 13.0, V13.0.88
// Based on NVVM 20.0.0
//

.version 9.0
.target sm_100
.address_size 64

	// .globl	_Z8BWkernelPiS_S_i

.visible .entry _Z8BWkernelPiS_S_i(
	.param .u64 .ptr .align 1 _Z8BWkernelPiS_S_i_param_0,
	.param .u64 .ptr .align 1 _Z8BWkernelPiS_S_i_param_1,
	.param .u64 .ptr .align 1 _Z8BWkernelPiS_S_i_param_2,
	.param .u32 _Z8BWkernelPiS_S_i_param_3
)
{
	.reg .pred 	%p<8>;
	.reg .b32 	%r<60>;
	.reg .b64 	%rd<35>;

	ld.param.u64 	%rd8, [_Z8BWkernelPiS_S_i_param_0];
	ld.param.u64 	%rd9, [_Z8BWkernelPiS_S_i_param_1];
	ld.param.u64 	%rd10, [_Z8BWkernelPiS_S_i_param_2];
	cvta.to.global.u64 	%rd1, %rd9;
	cvta.to.global.u64 	%rd2, %rd8;
	cvta.to.global.u64 	%rd3, %rd10;
	mov.u32 	%r1, %tid.x;
	mov.u32 	%r2, %ctaid.x;
	mov.u32 	%r3, %ntid.x;
	shl.b32 	%r4, %r2, 10;
	or.b32  	%r59, %r4, %r1;
	setp.gt.u32 	%p1, %r59, 1023;
	@%p1 bra 	$L__BB0_7;
	add.s32 	%r24, %r59, %r3;
	max.u32 	%r25, %r24, 1024;
	setp.lt.u32 	%p2, %r24, 1024;
	selp.u32 	%r26, 1, 0, %p2;
	add.s32 	%r27, %r24, %r26;
	sub.s32 	%r28, %r25, %r27;
	div.u32 	%r29, %r28, %r3;
	add.s32 	%r6, %r29, %r26;
	and.b32  	%r30, %r6, 3;
	setp.eq.s32 	%p3, %r30, 3;
	@%p3 bra 	$L__BB0_4;
	add.s32 	%r31, %r6, 1;
	and.b32  	%r32, %r31, 3;
	mul.wide.u32 	%rd11, %r2, 4096;
	mul.wide.u32 	%rd12, %r1, 4;
	or.b64  	%rd34, %rd11, %rd12;
	mul.wide.u32 	%rd5, %r3, 4;
	neg.s32 	%r54, %r32;
	mad.lo.s32 	%r33, %r3, %r32, %r1;
	add.s32 	%r59, %r33, %r4;
$L__BB0_3:
	.pragma "nounroll";
	add.s64 	%rd13, %rd2, %rd34;
	ld.global.u32 	%r34, [%rd13];
	add.s64 	%rd14, %rd1, %rd34;
	ld.global.u32 	%r35, [%rd14];
	add.s32 	%r36, %r35, %r34;
	add.s64 	%rd15, %rd3, %rd34;
	st.global.u32 	[%rd15], %r36;
	add.s64 	%rd34, %rd34, %rd5;
	add.s32 	%r54, %r54, 1;
	setp.ne.s32 	%p4, %r54, 0;
	@%p4 bra 	$L__BB0_3;
$L__BB0_4:
	setp.lt.u32 	%p5, %r6, 3;
	@%p5 bra 	$L__BB0_7;
	shl.b32 	%r37, %r3, 1;
	add.s32 	%r58, %r59, %r37;
	shl.b32 	%r13, %r3, 2;
	mad.lo.s32 	%r57, %r3, 3, %r59;
	add.s32 	%r56, %r3, %r59;
$L__BB0_6:
	.pragma "nounroll";
	mul.wide.u32 	%rd16, %r59, 4;
	add.s64 	%rd17, %rd2, %rd16;
	ld.global.u32 	%r38, [%rd17];
	add.s64 	%rd18, %rd1, %rd16;
	ld.global.u32 	%r39, [%rd18];
	add.s32 	%r40, %r39, %r38;
	add.s64 	%rd19, %rd3, %rd16;
	st.global.u32 	[%rd19], %r40;
	add.s32 	%r41, %r59, %r3;
	mul.wide.u32 	%rd20, %r56, 4;
	add.s64 	%rd21, %rd2, %rd20;
	ld.global.u32 	%r42, [%rd21];
	add.s64 	%rd22, %rd1, %rd20;
	ld.global.u32 	%r43, [%rd22];
	add.s32 	%r44, %r43, %r42;
	add.s64 	%rd23, %rd3, %rd20;
	st.global.u32 	[%rd23], %r44;
	add.s32 	%r45, %r41, %r3;
	mul.wide.u32 	%rd24, %r58, 4;
	add.s64 	%rd25, %rd2, %rd24;
	ld.global.u32 	%r46, [%rd25];
	add.s64 	%rd26, %rd1, %rd24;
	ld.global.u32 	%r47, [%rd26];
	add.s32 	%r48, %r47, %r46;
	add.s64 	%rd27, %rd3, %rd24;
	st.global.u32 	[%rd27], %r48;
	add.s32 	%r49, %r45, %r3;
	mul.wide.u32 	%rd28, %r57, 4;
	add.s64 	%rd29, %rd2, %rd28;
	ld.global.u32 	%r50, [%rd29];
	add.s64 	%rd30, %rd1, %rd28;
	ld.global.u32 	%r51, [%rd30];
	add.s32 	%r52, %r51, %r50;
	add.s64 	%rd31, %rd3, %rd28;
	st.global.u32 	[%rd31], %r52;
	add.s32 	%r59, %r49, %r3;
	add.s32 	%r58, %r58, %r13;
	add.s32 	%r57, %r57, %r13;
	add.s32 	%r56, %r56, %r13;
	setp.lt.u32 	%p6, %r59, 1024;
	@%p6 bra 	$L__BB0_6;
$L__BB0_7:
	setp.ne.s32 	%p7, %r1, 0;
	@%p7 bra 	$L__BB0_9;
	mul.wide.u32 	%rd32, %r2, 4;
	add.s64 	%rd33, %rd3, %rd32;
	mov.b32 	%r53, 0;
	st.global.u32 	[%rd33], %r53;
$L__BB0_9:
	ret;

}


// ===== COMPILED SASS (sm_100) =====

	.target	sm_100

	.elftype	@"ET_EXEC"


//--------------------- .note.nv.tkinfo           --------------------------
	.section	.note.nv.tkinfo,"",@"SHT_NOTE"
	.sectionflags	@"SHF_NOTE_NV_TKINFO"
	.tkinfo
        /*0018*/ 	.word	0x00000002
        /*0030*/ 	.string	""
        /*0030*/ 	.string	"ptxas"
        /*0030*/ 	.string	"Cuda compilation tools, release 13.0, V13.0.88"
        /*0030*/ 	.string	"Build cuda_13.0.r13.0/compiler.36424714_0"
        /*0030*/ 	.string	"-arch sm_100 -m 64 "



//--------------------- .note.nv.cuinfo           --------------------------
	.section	.note.nv.cuinfo,"",@"SHT_NOTE"
	.sectionflags	@"SHF_NOTE_NV_CUINFO"
        /*0018*/ 	.short	0x0002
        /*001a*/ 	.short	0x0064
        /*001c*/ 	.short	0x0082
	.zero		2


//--------------------- .nv.info                  --------------------------
	.section	.nv.info,"",@"SHT_CUDA_INFO"
	.align	4


	//----- nvinfo : EIATTR_REGCOUNT
	.align		4
        /*0000*/ 	.byte	0x04, 0x2f
        /*0002*/ 	.short	(.L_1 - .L_0)
	.align		4
.L_0:
        /*0004*/ 	.word	index@(_Z8BWkernelPiS_S_i)
        /*0008*/ 	.word	0x00000020


	//----- nvinfo : EIATTR_FRAME_SIZE
	.align		4
.L_1:
        /*000c*/ 	.byte	0x04, 0x11
        /*000e*/ 	.short	(.L_3 - .L_2)
	.align		4
.L_2:
        /*0010*/ 	.word	index@(_Z8BWkernelPiS_S_i)
        /*0014*/ 	.word	0x00000000


	//----- nvinfo : EIATTR_MIN_STACK_SIZE
	.align		4
.L_3:
        /*0018*/ 	.byte	0x04, 0x12
        /*001a*/ 	.short	(.L_5 - .L_4)
	.align		4
.L_4:
        /*001c*/ 	.word	index@(_Z8BWkernelPiS_S_i)
        /*0020*/ 	.word	0x00000000
.L_5:


//--------------------- .nv.compat                --------------------------
	.section	.nv.compat,"",@"SHT_CUDA_COMPAT_INFO"
	.align	4
        /*0000*/ 	.byte	0x02, 0x09, 0x00, 0x00, 0x02, 0x02, 0x01, 0x00, 0x02, 0x05, 0x05, 0x00, 0x03, 0x07, 0x01, 0x01
        /*0010*/ 	.byte	0x02, 0x03, 0x00, 0x00, 0x02, 0x06, 0x01, 0x00, 0x04, 0x0b, 0x08, 0x00, 0x09, 0x00, 0x00, 0x00
        /*0020*/ 	.byte	0x00, 0x00, 0x00, 0x00


//--------------------- .nv.info._Z8BWkernelPiS_S_i --------------------------
	.section	.nv.info._Z8BWkernelPiS_S_i,"",@"SHT_CUDA_INFO"
	.sectionflags	@""
	.align	4


	//----- nvinfo : EIATTR_CUDA_API_VERSION
	.align		4
        /*0000*/ 	.byte	0x04, 0x37
        /*0002*/ 	.short	(.L_7 - .L_6)
.L_6:
        /*0004*/ 	.word	0x00000082


	//----- nvinfo : EIATTR_KPARAM_INFO
	.align		4
.L_7:
        /*0008*/ 	.byte	0x04, 0x17
        /*000a*/ 	.short	(.L_9 - .L_8)
.L_8:
        /*000c*/ 	.word	0x00000000
        /*0010*/ 	.short	0x0003
        /*0012*/ 	.short	0x0018
        /*0014*/ 	.byte	0x00, 0xf0, 0x11, 0x00


	//----- nvinfo : EIATTR_KPARAM_INFO
	.align		4
.L_9:
        /*0018*/ 	.byte	0x04, 0x17
        /*001a*/ 	.short	(.L_11 - .L_10)
.L_10:
        /*001c*/ 	.word	0x00000000
        /*0020*/ 	.short	0x0002
        /*0022*/ 	.short	0x0010
        /*0024*/ 	.byte	0x00, 0xf5, 0x21, 0x00


	//----- nvinfo : EIATTR_KPARAM_INFO
	.align		4
.L_11:
        /*0028*/ 	.byte	0x04, 0x17
        /*002a*/ 	.short	(.L_13 - .L_12)
.L_12:
        /*002c*/ 	.word	0x00000000
        /*0030*/ 	.short	0x0001
        /*0032*/ 	.short	0x0008
        /*0034*/ 	.byte	0x00, 0xf5, 0x21, 0x00


	//----- nvinfo : EIATTR_KPARAM_INFO
	.align		4
.L_13:
        /*0038*/ 	.byte	0x04, 0x17
        /*003a*/ 	.short	(.L_15 - .L_14)
.L_14:
        /*003c*/ 	.word	0x00000000
        /*0040*/ 	.short	0x0000
        /*0042*/ 	.short	0x0000
        /*0044*/ 	.byte	0x00, 0xf5, 0x21, 0x00


	//----- nvinfo : EIATTR_SPARSE_MMA_MASK
	.align		4
.L_15:
        /*0048*/ 	.byte	0x03, 0x50
        /*004a*/ 	.short	0x0000


	//----- nvinfo : EIATTR_MAXREG_COUNT
	.align		4
        /*004c*/ 	.byte	0x03, 0x1b
        /*004e*/ 	.short	0x00ff


	//----- nvinfo : EIATTR_MERCURY_ISA_VERSION
	.align		4
        /*0050*/ 	.byte	0x03, 0x5f
        /*0052*/ 	.short	0x0101


	//----- nvinfo : EIATTR_VRC_CTA_INIT_COUNT
	.align		4
        /*0054*/ 	.byte	0x02, 0x4a
	.zero		1
	.zero		1


	//----- nvinfo : EIATTR_EXIT_INSTR_OFFSETS
	.align		4
        /*0058*/ 	.byte	0x04, 0x1c
        /*005a*/ 	.short	(.L_17 - .L_16)


	//   ....[0]....
.L_16:
        /*005c*/ 	.word	0x00000710


	//   ....[1]....
        /*0060*/ 	.word	0x00000750


	//----- nvinfo : EIATTR_CRS_STACK_SIZE
	.align		4
.L_17:
        /*0064*/ 	.byte	0x04, 0x1e
        /*0066*/ 	.short	(.L_19 - .L_18)
.L_18:
        /*0068*/ 	.word	0x00000000


	//----- nvinfo : EIATTR_CBANK_PARAM_SIZE
	.align		4
.L_19:
        /*006c*/ 	.byte	0x03, 0x19
        /*006e*/ 	.short	0x001c


	//----- nvinfo : EIATTR_PARAM_CBANK
	.align		4
        /*0070*/ 	.byte	0x04, 0x0a
        /*0072*/ 	.short	(.L_21 - .L_20)
	.align		4
.L_20:
        /*0074*/ 	.word	index@(.nv.constant0._Z8BWkernelPiS_S_i)
        /*0078*/ 	.short	0x0380
        /*007a*/ 	.short	0x001c


	//----- nvinfo : EIATTR_SW_WAR
	.align		4
.L_21:
        /*007c*/ 	.byte	0x04, 0x36
        /*007e*/ 	.short	(.L_23 - .L_22)
.L_22:
        /*0080*/ 	.word	0x00000008
.L_23:


//--------------------- .nv.callgraph             --------------------------
	.section	.nv.callgraph,"",@"SHT_CUDA_CALLGRAPH"
	.align	4
	.sectionentsize	8
	.align		4
        /*0000*/ 	.word	0x00000000
	.align		4
        /*0004*/ 	.word	0xffffffff
	.align		4
        /*0008*/ 	.word	0x00000000
	.align		4
        /*000c*/ 	.word	0xfffffffe
	.align		4
        /*0010*/ 	.word	0x00000000
	.align		4
        /*0014*/ 	.word	0xfffffffd
	.align		4
        /*0018*/ 	.word	0x00000000
	.align		4
        /*001c*/ 	.word	0xfffffffc


//--------------------- .text._Z8BWkernelPiS_S_i  --------------------------
	.section	.text._Z8BWkernelPiS_S_i,"ax",@progbits
	.align	128
        .global         _Z8BWkernelPiS_S_i
        .type           _Z8BWkernelPiS_S_i,@function
        .size           _Z8BWkernelPiS_S_i,(.L_x_7 - _Z8BWkernelPiS_S_i)
        .other          _Z8BWkernelPiS_S_i,@"STO_CUDA_ENTRY STV_DEFAULT"
_Z8BWkernelPiS_S_i:
.text._Z8BWkernelPiS_S_i:
[----:B------:R-:W-:Y:S01]  /*0000*/  LDC R1, c[0x0][0x37c] ;  /* 0x0000df00ff017b82 */ /* 0x000fe20000000800 */
[----:B------:R-:W0:Y:S07]  /*0010*/  S2R R0, SR_CTAID.X ;  /* 0x0000000000007919 */ /* 0x000e2e0000002500 */
[----:B------:R-:W1:Y:S01]  /*0020*/  LDC R9, c[0x0][0x360] ;  /* 0x0000d800ff097b82 */ /* 0x000e620000000800 */
[----:B------:R-:W2:Y:S01]  /*0030*/  LDCU.64 UR4, c[0x0][0x358] ;  /* 0x00006b00ff0477ac */ /* 0x000ea20008000a00 */
[----:B------:R-:W-:Y:S01]  /*0040*/  BSSY.RECONVERGENT B0, `(.L_x_0) ;  /* 0x000006b000007945 */ /* 0x000fe20003800200 */
[----:B------:R-:W3:Y:S01]  /*0050*/  S2R R8, SR_TID.X ;  /* 0x0000000000087919 */ /* 0x000ee20000002100 */
[----:B------:R-:W4:Y:S01]  /*0060*/  LDCU.64 UR6, c[0x0][0x390] ;  /* 0x00007200ff0677ac */ /* 0x000f220008000a00 */
[----:B------:R-:W0:Y:S02]  /*0070*/  LDCU.128 UR8, c[0x0][0x380] ;  /* 0x00007000ff0877ac */ /* 0x000e240008000c00 */
[----:B0-----:R-:W-:-:S05]  /*0080*/  IMAD.SHL.U32 R3, R0, 0x400, RZ ;  /* 0x0000040000037824 */ /* 0x001fca00078e00ff */
[----:B---3--:R-:W-:-:S04]  /*0090*/  LOP3.LUT R10, R3, R8, RZ, 0xfc, !PT ;  /* 0x00000008030a7212 */ /* 0x008fc800078efcff */
[----:B------:R-:W-:-:S13]  /*00a0*/  ISETP.GT.U32.AND P0, PT, R10, 0x3ff, PT ;  /* 0x000003ff0a00780c */ /* 0x000fda0003f04070 */
[----:B-12-4-:R-:W-:Y:S05]  /*00b0*/  @P0 BRA `(.L_x_1) ;  /* 0x00000004008c0947 */ /* 0x016fea0003800000 */
[----:B------:R-:W0:Y:S01]  /*00c0*/  I2F.U32.RP R11, R9 ;  /* 0x00000009000b7306 */ /* 0x000e220000209000 */
[----:B------:R-:W-:Y:S01]  /*00d0*/  IMAD.IADD R2, R10, 0x1, R9 ;  /* 0x000000010a027824 */ /* 0x000fe200078e0209 */
[----:B------:R-:W-:Y:S01]  /*00e0*/  ISETP.NE.U32.AND P2, PT, R9, RZ, PT ;  /* 0x000000ff0900720c */ /* 0x000fe20003f45070 */
[----:B------:R-:W-:Y:S03]  /*00f0*/  BSSY.RECONVERGENT B1, `(.L_x_2) ;  /* 0x0000035000017945 */ /* 0x000fe60003800200 */
[C---:B------:R-:W-:Y:S02]  /*0100*/  ISETP.GE.U32.AND P0, PT, R2.reuse, 0x400, PT ;  /* 0x000004000200780c */ /* 0x040fe40003f06070 */
[----:B------:R-:W-:Y:S01]  /*0110*/  VIMNMX.U32 R7, PT, PT, R2, 0x400, !PT ;  /* 0x0000040002077848 */ /* 0x000fe20007fe0000 */
[----:B0-----:R-:W0:Y:S02]  /*0120*/  MUFU.RCP R11, R11 ;  /* 0x0000000b000b7308 */ /* 0x001e240000001000 */
[----:B0-----:R-:W-:-:S06]  /*0130*/  VIADD R4, R11, 0xffffffe ;  /* 0x0ffffffe0b047836 */ /* 0x001fcc0000000000 */
[----:B------:R0:W1:Y:S02]  /*0140*/  F2I.FTZ.U32.TRUNC.NTZ R5, R4 ;  /* 0x0000000400057305 */ /* 0x000064000021f000 */
[----:B0-----:R-:W-:Y:S01]  /*0150*/  IMAD.MOV.U32 R4, RZ, RZ, RZ ;  /* 0x000000ffff047224 */ /* 0x001fe200078e00ff */
[----:B-1----:R-:W-:-:S05]  /*0160*/  IADD3 R6, PT, PT, RZ, -R5, RZ ;  /* 0x80000005ff067210 */ /* 0x002fca0007ffe0ff */
[----:B------:R-:W-:Y:S01]  /*0170*/  IMAD R13, R6, R9, RZ ;  /* 0x00000009060d7224 */ /* 0x000fe200078e02ff */
[----:B------:R-:W-:-:S03]  /*0180*/  SEL R6, RZ, 0x1, P0 ;  /* 0x00000001ff067807 */ /* 0x000fc60000000000 */
[----:B------:R-:W-:Y:S01]  /*0190*/  IMAD.HI.U32 R5, R5, R13, R4 ;  /* 0x0000000d05057227 */ /* 0x000fe200078e0004 */
[----:B------:R-:W-:-:S05]  /*01a0*/  IADD3 R2, PT, PT, R7, -R2, -R6 ;  /* 0x8000000207027210 */ /* 0x000fca0007ffe806 */
[----:B------:R-:W-:-:S05]  /*01b0*/  IMAD.HI.U32 R5, R5, R2, RZ ;  /* 0x0000000205057227 */ /* 0x000fca00078e00ff */
[----:B------:R-:W-:-:S05]  /*01c0*/  IADD3 R4, PT, PT, -R5, RZ, RZ ;  /* 0x000000ff05047210 */ /* 0x000fca0007ffe1ff */
[----:B------:R-:W-:-:S05]  /*01d0*/  IMAD R2, R9, R4, R2 ;  /* 0x0000000409027224 */ /* 0x000fca00078e0202 */
[----:B------:R-:W-:-:S13]  /*01e0*/  ISETP.GE.U32.AND P0, PT, R2, R9, PT ;  /* 0x000000090200720c */ /* 0x000fda0003f06070 */
[----:B------:R-:W-:Y:S01]  /*01f0*/  @P0 IMAD.IADD R2, R2, 0x1, -R9 ;  /* 0x0000000102020824 */ /* 0x000fe200078e0a09 */
[----:B------:R-:W-:-:S04]  /*0200*/  @P0 IADD3 R5, PT, PT, R5, 0x1, RZ ;  /* 0x0000000105050810 */ /* 0x000fc80007ffe0ff */
[----:B------:R-:W-:-:S13]  /*0210*/  ISETP.GE.U32.AND P1, PT, R2, R9, PT ;  /* 0x000000090200720c */ /* 0x000fda0003f26070 */
[----:B------:R-:W-:Y:S01]  /*0220*/  @P1 VIADD R5, R5, 0x1 ;  /* 0x0000000105051836 */ /* 0x000fe20000000000 */
[----:B------:R-:W-:-:S04]  /*0230*/  @!P2 LOP3.LUT R5, RZ, R9, RZ, 0x33, !PT ;  /* 0x00000009ff05a212 */ /* 0x000fc800078e33ff */
[----:B------:R-:W-:-:S04]  /*0240*/  IADD3 R2, PT, PT, R6, R5, RZ ;  /* 0x0000000506027210 */ /* 0x000fc80007ffe0ff */
[C---:B------:R-:W-:Y:S02]  /*0250*/  LOP3.LUT R4, R2.reuse, 0x3, RZ, 0xc0, !PT ;  /* 0x0000000302047812 */ /* 0x040fe400078ec0ff */
[----:B------:R-:W-:Y:S02]  /*0260*/  ISETP.GE.U32.AND P0, PT, R2, 0x3, PT ;  /* 0x000000030200780c */ /* 0x000fe40003f06070 */
[----:B------:R-:W-:-:S13]  /*0270*/  ISETP.NE.AND P1, PT, R4, 0x3, PT ;  /* 0x000000030400780c */ /* 0x000fda0003f25270 */
[----:B------:R-:W-:Y:S05]  /*0280*/  @!P1 BRA `(.L_x_3) ;  /* 0x00000000006c9947 */ /* 0x000fea0003800000 */
[----:B------:R-:W-:Y:S02]  /*0290*/  VIADD R2, R2, 0x1 ;  /* 0x0000000102027836 */ /* 0x000fe40000000000 */
[----:B------:R-:W-:-:S03]  /*02a0*/  IMAD.WIDE.U32 R4, R0, 0x1000, RZ ;  /* 0x0000100000047825 */ /* 0x000fc600078e00ff */
[----:B------:R-:W-:Y:S01]  /*02b0*/  LOP3.LUT R2, R2, 0x3, RZ, 0xc0, !PT ;  /* 0x0000000302027812 */ /* 0x000fe200078ec0ff */
[----:B------:R-:W-:-:S04]  /*02c0*/  IMAD.WIDE.U32 R6, R8, 0x4, RZ ;  /* 0x0000000408067825 */ /* 0x000fc800078e00ff */
[----:B------:R-:W-:Y:S01]  /*02d0*/  IMAD R10, R2, R9, R8 ;  /* 0x00000009020a7224 */ /* 0x000fe200078e0208 */
[----:B------:R-:W-:Y:S01]  /*02e0*/  LOP3.LUT R14, R4, R6, RZ, 0xfc, !PT ;  /* 0x00000006040e7212 */ /* 0x000fe200078efcff */
[----:B------:R-:W-:Y:S01]  /*02f0*/  IMAD.MOV R11, RZ, RZ, -R2 ;  /* 0x000000ffff0b7224 */ /* 0x000fe200078e0a02 */
[----:B------:R-:W-:Y:S02]  /*0300*/  LOP3.LUT R17, R5, R7, RZ, 0xfc, !PT ;  /* 0x0000000705117212 */ /* 0x000fe400078efcff */
[----:B------:R-:W-:-:S07]  /*0310*/  IADD3 R10, PT, PT, R3, R10, RZ ;  /* 0x0000000a030a7210 */ /* 0x000fce0007ffe0ff */
.L_x_4:
[C---:B------:R-:W-:Y:S02]  /*0320*/  IADD3 R6, P2, PT, R14.reuse, UR10, RZ ;  /* 0x0000000a0e067c10 */ /* 0x040fe4000ff5e0ff */
[----:B------:R-:W-:Y:S02]  /*0330*/  IADD3 R4, P1, PT, R14, UR8, RZ ;  /* 0x000000080e047c10 */ /* 0x000fe4000ff3e0ff */
[C---:B------:R-:W-:Y:S02]  /*0340*/  IADD3.X R7, PT, PT, R17.reuse, UR11, RZ, P2, !PT ;  /* 0x0000000b11077c10 */ /* 0x040fe400097fe4ff */
[----:B------:R-:W-:-:S04]  /*0350*/  IADD3.X R5, PT, PT, R17, UR9, RZ, P1, !PT ;  /* 0x0000000911057c10 */ /* 0x000fc80008ffe4ff */
[----:B------:R-:W2:Y:S04]  /*0360*/  LDG.E R7, desc[UR4][R6.64] ;  /* 0x0000000406077981 */ /* 0x000ea8000c1e1900 */
[----:B------:R-:W2:Y:S01]  /*0370*/  LDG.E R4, desc[UR4][R4.64] ;  /* 0x0000000404047981 */ /* 0x000ea2000c1e1900 */
[----:B0-----:R-:W-:-:S04]  /*0380*/  IADD3 R12, P1, PT, R14, UR6, RZ ;  /* 0x000000060e0c7c10 */ /* 0x001fc8000ff3e0ff */
[----:B------:R-:W-:Y:S01]  /*0390*/  IADD3.X R13, PT, PT, R17, UR7, RZ, P1, !PT ;  /* 0x00000007110d7c10 */ /* 0x000fe20008ffe4ff */
[----:B------:R-:W-:-:S05]  /*03a0*/  VIADD R11, R11, 0x1 ;  /* 0x000000010b0b7836 */ /* 0x000fca0000000000 */
[----:B------:R-:W-:Y:S01]  /*03b0*/  ISETP.NE.AND P1, PT, R11, RZ, PT ;  /* 0x000000ff0b00720c */ /* 0x000fe20003f25270 */
[----:B------:R-:W-:Y:S01]  /*03c0*/  IMAD.MOV.U32 R3, RZ, RZ, R17 ;  /* 0x000000ffff037224 */ /* 0x000fe200078e0011 */
[----:B------:R-:W-:-:S05]  /*03d0*/  MOV R2, R14 ;  /* 0x0000000e00027202 */ /* 0x000fca0000000f00 */
[----:B------:R-:W-:-:S04]  /*03e0*/  IMAD.WIDE.U32 R2, R9, 0x4, R2 ;  /* 0x0000000409027825 */ /* 0x000fc800078e0002 */
[----:B------:R-:W-:Y:S01]  /*03f0*/  IMAD.MOV.U32 R17, RZ, RZ, R3 ;  /* 0x000000ffff117224 */ /* 0x000fe200078e0003 */
[----:B------:R-:W-:Y:S02]  /*0400*/  MOV R14, R2 ;  /* 0x00000002000e7202 */ /* 0x000fe40000000f00 */
[----:B--2---:R-:W-:-:S05]  /*0410*/  IADD3 R15, PT, PT, R4, R7, RZ ;  /* 0x00000007040f7210 */ /* 0x004fca0007ffe0ff */
[----:B------:R0:W-:Y:S01]  /*0420*/  STG.E desc[UR4][R12.64], R15 ;  /* 0x0000000f0c007986 */ /* 0x0001e2000c101904 */
[----:B------:R-:W-:Y:S05]  /*0430*/  @P1 BRA `(.L_x_4) ;  /* 0xfffffffc00b81947 */ /* 0x000fea000383ffff */
.L_x_3:
[----:B------:R-:W-:Y:S05]  /*0440*/  BSYNC.RECONVERGENT B1 ;  /* 0x0000000000017941 */ /* 0x000fea0003800200 */
.L_x_2:
[----:B------:R-:W-:Y:S05]  /*0450*/  @!P0 BRA `(.L_x_1) ;  /* 0x0000000000a48947 */ /* 0x000fea0003800000 */
[----:B------:R-:W1:Y:S01]  /*0460*/  LDC.64 R2, c[0x0][0x390] ;  /* 0x0000e400ff027b82 */ /* 0x000e620000000a00 */
[C---:B------:R-:W-:Y:S01]  /*0470*/  LEA R11, R9.reuse, R10, 0x1 ;  /* 0x0000000a090b7211 */ /* 0x040fe200078e08ff */
[----:B0-----:R-:W-:Y:S02]  /*0480*/  IMAD R13, R9, 0x3, R10 ;  /* 0x00000003090d7824 */ /* 0x001fe400078e020a */
[----:B------:R-:W-:-:S04]  /*0490*/  IMAD.IADD R15, R10, 0x1, R9 ;  /* 0x000000010a0f7824 */ /* 0x000fc800078e0209 */
[----:B------:R-:W0:Y:S08]  /*04a0*/  LDC.64 R4, c[0x0][0x380] ;  /* 0x0000e000ff047b82 */ /* 0x000e300000000a00 */
[----:B------:R-:W2:Y:S02]  /*04b0*/  LDC.64 R6, c[0x0][0x388] ;  /* 0x0000e200ff067b82 */ /* 0x000ea40000000a00 */
.L_x_5:
[----:B0-----:R-:W-:-:S04]  /*04c0*/  IMAD.WIDE.U32 R22, R10, 0x4, R4 ;  /* 0x000000040a167825 */ /* 0x001fc800078e0004 */
[C---:B--23--:R-:W-:Y:S02]  /*04d0*/  IMAD.WIDE.U32 R24, R10.reuse, 0x4, R6 ;  /* 0x000000040a187825 */ /* 0x04cfe400078e0006 */
[----:B------:R-:W2:Y:S04]  /*04e0*/  LDG.E R22, desc[UR4][R22.64] ;  /* 0x0000000416167981 */ /* 0x000ea8000c1e1900 */
[----:B------:R-:W2:Y:S01]  /*04f0*/  LDG.E R25, desc[UR4][R24.64] ;  /* 0x0000000418197981 */ /* 0x000ea2000c1e1900 */
[----:B-1----:R-:W-:-:S04]  /*0500*/  IMAD.WIDE.U32 R16, R10, 0x4, R2 ;  /* 0x000000040a107825 */ /* 0x002fc800078e0002 */
[----:B------:R-:W-:-:S04]  /*0510*/  IMAD.WIDE.U32 R26, R15, 0x4, R4 ;  /* 0x000000040f1a7825 */ /* 0x000fc800078e0004 */
[----:B------:R-:W-:Y:S01]  /*0520*/  IMAD.WIDE.U32 R18, R15, 0x4, R6 ;  /* 0x000000040f127825 */ /* 0x000fe200078e0006 */
[----:B--2---:R-:W-:-:S05]  /*0530*/  IADD3 R12, PT, PT, R22, R25, RZ ;  /* 0x00000019160c7210 */ /* 0x004fca0007ffe0ff */
[----:B------:R0:W-:Y:S04]  /*0540*/  STG.E desc[UR4][R16.64], R12 ;  /* 0x0000000c10007986 */ /* 0x0001e8000c101904 */
[----:B------:R-:W2:Y:S04]  /*0550*/  LDG.E R26, desc[UR4][R26.64] ;  /* 0x000000041a1a7981 */ /* 0x000ea8000c1e1900 */
[----:B------:R-:W2:Y:S01]  /*0560*/  LDG.E R19, desc[UR4][R18.64] ;  /* 0x0000000412137981 */ /* 0x000ea2000c1e1900 */
[----:B------:R-:W-:-:S04]  /*0570*/  IMAD.WIDE.U32 R20, R15, 0x4, R2 ;  /* 0x000000040f147825 */ /* 0x000fc800078e0002 */
[----:B------:R-:W-:-:S04]  /*0580*/  IMAD.WIDE.U32 R28, R11, 0x4, R4 ;  /* 0x000000040b1c7825 */ /* 0x000fc800078e0004 */
[----:B------:R-:W-:-:S04]  /*0590*/  IMAD.WIDE.U32 R22, R11, 0x4, R6 ;  /* 0x000000040b167825 */ /* 0x000fc800078e0006 */
[----:B--2---:R-:W-:-:S05]  /*05a0*/  IMAD.IADD R14, R26, 0x1, R19 ;  /* 0x000000011a0e7824 */ /* 0x004fca00078e0213 */
[----:B------:R1:W-:Y:S04]  /*05b0*/  STG.E desc[UR4][R20.64], R14 ;  /* 0x0000000e14007986 */ /* 0x0003e8000c101904 */
[----:B------:R-:W2:Y:S04]  /*05c0*/  LDG.E R28, desc[UR4][R28.64] ;  /* 0x000000041c1c7981 */ /* 0x000ea8000c1e1900 */
[----:B------:R-:W2:Y:S01]  /*05d0*/  LDG.E R23, desc[UR4][R22.64] ;  /* 0x0000000416177981 */ /* 0x000ea2000c1e1900 */
[----:B------:R-:W-:-:S04]  /*05e0*/  IMAD.WIDE.U32 R24, R11, 0x4, R2 ;  /* 0x000000040b187825 */ /* 0x000fc800078e0002 */
[----:B------:R-:W-:-:S04]  /*05f0*/  IMAD.WIDE.U32 R26, R13, 0x4, R4 ;  /* 0x000000040d1a7825 */ /* 0x000fc800078e0004 */
[----:B0-----:R-:W-:Y:S01]  /*0600*/  IMAD.WIDE.U32 R16, R13, 0x4, R6 ;  /* 0x000000040d107825 */ /* 0x001fe200078e0006 */
[----:B--2---:R-:W-:-:S05]  /*0610*/  IADD3 R12, PT, PT, R28, R23, RZ ;  /* 0x000000171c0c7210 */ /* 0x004fca0007ffe0ff */
[----:B------:R3:W-:Y:S04]  /*0620*/  STG.E desc[UR4][R24.64], R12 ;  /* 0x0000000c18007986 */ /* 0x0007e8000c101904 */
[----:B------:R-:W1:Y:S04]  /*0630*/  LDG.E R26, desc[UR4][R26.64] ;  /* 0x000000041a1a7981 */ /* 0x000e68000c1e1900 */
[----:B------:R-:W1:Y:S01]  /*0640*/  LDG.E R17, desc[UR4][R16.64] ;  /* 0x0000000410117981 */ /* 0x000e62000c1e1900 */
[----:B------:R-:W-:Y:S01]  /*0650*/  IMAD.WIDE.U32 R18, R13, 0x4, R2 ;  /* 0x000000040d127825 */ /* 0x000fe200078e0002 */
[----:B------:R-:W-:-:S02]  /*0660*/  IADD3 R10, PT, PT, R9, R10, R9 ;  /* 0x0000000a090a7210 */ /* 0x000fc40007ffe009 */
[C---:B------:R-:W-:Y:S01]  /*0670*/  LEA R11, R9.reuse, R11, 0x2 ;  /* 0x0000000b090b7211 */ /* 0x040fe200078e10ff */
[C---:B------:R-:W-:Y:S01]  /*0680*/  IMAD R13, R9.reuse, 0x4, R13 ;  /* 0x00000004090d7824 */ /* 0x040fe200078e020d */
[C---:B------:R-:W-:Y:S02]  /*0690*/  IADD3 R10, PT, PT, R9.reuse, R10, R9 ;  /* 0x0000000a090a7210 */ /* 0x040fe40007ffe009 */
[----:B------:R-:W-:Y:S02]  /*06a0*/  LEA R15, R9, R15, 0x2 ;  /* 0x0000000f090f7211 */ /* 0x000fe400078e10ff */
[----:B------:R-:W-:Y:S01]  /*06b0*/  ISETP.GE.U32.AND P0, PT, R10, 0x400, PT ;  /* 0x000004000a00780c */ /* 0x000fe20003f06070 */
[----:B-1----:R-:W-:-:S05]  /*06c0*/  IMAD.IADD R21, R26, 0x1, R17 ;  /* 0x000000011a157824 */ /* 0x002fca00078e0211 */
[----:B------:R3:W-:Y:S07]  /*06d0*/  STG.E desc[UR4][R18.64], R21 ;  /* 0x0000001512007986 */ /* 0x0007ee000c101904 */
[----:B------:R-:W-:Y:S05]  /*06e0*/  @!P0 BRA `(.L_x_5) ;  /* 0xfffffffc00748947 */ /* 0x000fea000383ffff */
.L_x_1:
[----:B------:R-:W-:Y:S05]  /*06f0*/  BSYNC.RECONVERGENT B0 ;  /* 0x0000000000007941 */ /* 0x000fea0003800200 */
.L_x_0:
[----:B------:R-:W-:-:S13]  /*0700*/  ISETP.NE.AND P0, PT, R8, RZ, PT ;  /* 0x000000ff0800720c */ /* 0x000fda0003f05270 */
[----:B------:R-:W-:Y:S05]  /*0710*/  @P0 EXIT ;  /* 0x000000000000094d */ /* 0x000fea0003800000 */
[----:B------:R-:W1:Y:S02]  /*0720*/  LDC.64 R2, c[0x0][0x390] ;  /* 0x0000e400ff027b82 */ /* 0x000e640000000a00 */
[----:B-1----:R-:W-:-:S05]  /*0730*/  IMAD.WIDE.U32 R2, R0, 0x4, R2 ;  /* 0x0000000400027825 */ /* 0x002fca00078e0002 */
[----:B------:R-:W-:Y:S01]  /*0740*/  STG.E desc[UR4][R2.64], RZ ;  /* 0x000000ff02007986 */ /* 0x000fe2000c101904 */
[----:B------:R-:W-:Y:S05]  /*0750*/  EXIT ;  /* 0x000000000000794d */ /* 0x000fea0003800000 */
.L_x_6:
[----:B------:R-:W-:-:S00]  /*0760*/  BRA `(.L_x_6) ;  /* 0xfffffffc00fc7947 */ /* 0x000fc0000383ffff */
[----:B------:R-:W-:-:S00]  /*0770*/  NOP ;  /* 0x0000000000007918 */ /* 0x000fc00000000000 */
        /* <DEDUP_REMOVED lines=8> */
.L_x_7:


//--------------------- .nv.shared.reserved.0     --------------------------
	.section	.nv.shared.reserved.0,"aw",@nobits
	.weak		__nv_reservedSMEM_offset_0_alias
	.size		__nv_reservedSMEM_offset_0_alias, 0, 64
	.other		__nv_reservedSMEM_offset_0_alias,@"STO_CUDA_RESERVED_SHARED STV_DEFAULT"
__nv_reservedSMEM_offset_0_alias:
	.zero		0
	.zero		64


//--------------------- .nv.constant0._Z8BWkernelPiS_S_i --------------------------
	.section	.nv.constant0._Z8BWkernelPiS_S_i,"a",@progbits
	.sectionflags	@""
	.align	4
.nv.constant0._Z8BWkernelPiS_S_i:
	.zero		924


//--------------------- SYMBOLS --------------------------

	.type		.nv.reservedSmem.offset0,@object
	.size		.nv.reservedSmem.offset0,0x4
